//
// Generated by NVIDIA NVVM Compiler
//
// Compiler Build ID: CL-36424714
// Cuda compilation tools, release 13.0, V13.0.88
// Based on NVVM 20.0.0
//

.version 9.0
.target sm_100
.address_size 64

	// .globl	_Z10gpu_conv2dPfS_S_ii
// _ZZ10gpu_conv2dPfS_S_iiE6sh_din has been demoted

.visible .entry _Z10gpu_conv2dPfS_S_ii(
	.param .u64 .ptr .align 1 _Z10gpu_conv2dPfS_S_ii_param_0,
	.param .u64 .ptr .align 1 _Z10gpu_conv2dPfS_S_ii_param_1,
	.param .u64 .ptr .align 1 _Z10gpu_conv2dPfS_S_ii_param_2,
	.param .u32 _Z10gpu_conv2dPfS_S_ii_param_3,
	.param .u32 _Z10gpu_conv2dPfS_S_ii_param_4
)
{
	.reg .pred 	%p<8>;
	.reg .b32 	%r<21>;
	.reg .b32 	%f<14>;
	.reg .b64 	%rd<14>;
	// demoted variable
	.shared .align 4 .b8 _ZZ10gpu_conv2dPfS_S_iiE6sh_din[36];
	ld.param.u64 	%rd1, [_Z10gpu_conv2dPfS_S_ii_param_0];
	ld.param.u64 	%rd2, [_Z10gpu_conv2dPfS_S_ii_param_1];
	ld.param.u64 	%rd3, [_Z10gpu_conv2dPfS_S_ii_param_2];
	ld.param.u32 	%r8, [_Z10gpu_conv2dPfS_S_ii_param_3];
	ld.param.u32 	%r7, [_Z10gpu_conv2dPfS_S_ii_param_4];
	mov.u32 	%r1, %tid.x;
	mov.u32 	%r2, %tid.y;
	mov.u32 	%r9, %ctaid.y;
	shl.b32 	%r10, %r9, 1;
	add.s32 	%r3, %r10, %r2;
	mov.u32 	%r11, %ctaid.x;
	shl.b32 	%r12, %r11, 1;
	add.s32 	%r4, %r12, %r1;
	add.s32 	%r5, %r3, -1;
	setp.eq.s32 	%p1, %r3, 0;
	setp.gt.s32 	%p2, %r3, %r8;
	mov.u32 	%r13, _ZZ10gpu_conv2dPfS_S_iiE6sh_din;
	mad.lo.s32 	%r14, %r2, 12, %r13;
	shl.b32 	%r15, %r1, 2;
	add.s32 	%r6, %r14, %r15;
	or.pred  	%p3, %p1, %p2;
	@%p3 bra 	$L__BB0_3;
	setp.lt.s32 	%p4, %r4, 1;
	setp.gt.s32 	%p5, %r4, %r7;
	or.pred  	%p6, %p4, %p5;
	@%p6 bra 	$L__BB0_3;
	mul.lo.s32 	%r17, %r7, %r5;
	cvt.s64.s32 	%rd4, %r17;
	cvt.u64.u32 	%rd5, %r4;
	add.s64 	%rd6, %rd5, %rd4;
	cvta.to.global.u64 	%rd7, %rd2;
	shl.b64 	%rd8, %rd6, 2;
	add.s64 	%rd9, %rd7, %rd8;
	ld.global.f32 	%f1, [%rd9+-4];
	st.shared.f32 	[%r6], %f1;
	bra.uni 	$L__BB0_4;
$L__BB0_3:
	mov.b32 	%r16, 0;
	st.shared.u32 	[%r6], %r16;
$L__BB0_4:
	bar.sync 	0;
	or.b32  	%r18, %r1, %r2;
	and.b32  	%r19, %r18, 1022;
	setp.ne.s32 	%p7, %r19, 0;
	@%p7 bra 	$L__BB0_6;
	cvta.to.global.u64 	%rd10, %rd3;
	ld.global.f32 	%f2, [%rd10];
	ld.shared.f32 	%f3, [%r6];
	fma.rn.f32 	%f4, %f2, %f3, 0f00000000;
	ld.global.f32 	%f5, [%rd10+4];
	ld.shared.f32 	%f6, [%r6+4];
	fma.rn.f32 	%f7, %f5, %f6, %f4;
	ld.global.f32 	%f8, [%rd10+8];
	ld.shared.f32 	%f9, [%r6+12];
	fma.rn.f32 	%f10, %f8, %f9, %f7;
	ld.global.f32 	%f11, [%rd10+12];
	ld.shared.f32 	%f12, [%r6+16];
	fma.rn.f32 	%f13, %f11, %f12, %f10;
	mad.lo.s32 	%r20, %r7, %r3, %r4;
	cvta.to.global.u64 	%rd11, %rd1;
	mul.wide.s32 	%rd12, %r20, 4;
	add.s64 	%rd13, %rd11, %rd12;
	st.global.f32 	[%rd13], %f13;
$L__BB0_6:
	ret;

}


// ===== COMPILED SASS (sm_100) =====

	.target	sm_100

	.elftype	@"ET_EXEC"


//--------------------- .note.nv.tkinfo           --------------------------
	.section	.note.nv.tkinfo,"",@"SHT_NOTE"
	.sectionflags	@"SHF_NOTE_NV_TKINFO"
	.tkinfo
        /*0018*/ 	.word	0x00000002
        /*0030*/ 	.string	""
        /*0030*/ 	.string	"ptxas"
        /*0030*/ 	.string	"Cuda compilation tools, release 13.0, V13.0.88"
        /*0030*/ 	.string	"Build cuda_13.0.r13.0/compiler.36424714_0"
        /*0030*/ 	.string	"-arch sm_100 -m 64 "



//--------------------- .note.nv.cuinfo           --------------------------
	.section	.note.nv.cuinfo,"",@"SHT_NOTE"
	.sectionflags	@"SHF_NOTE_NV_CUINFO"
        /*0018*/ 	.short	0x0002
        /*001a*/ 	.short	0x0064
        /*001c*/ 	.short	0x0082
	.zero		2


//--------------------- .nv.info                  --------------------------
	.section	.nv.info,"",@"SHT_CUDA_INFO"
	.align	4


	//----- nvinfo : EIATTR_REGCOUNT
	.align		4
        /*0000*/ 	.byte	0x04, 0x2f
        /*0002*/ 	.short	(.L_1 - .L_0)
	.align		4
.L_0:
        /*0004*/ 	.word	index@(_Z10gpu_conv2dPfS_S_ii)
        /*0008*/ 	.word	0x00000012


	//----- nvinfo : EIATTR_FRAME_SIZE
	.align		4
.L_1:
        /*000c*/ 	.byte	0x04, 0x11
        /*000e*/ 	.short	(.L_3 - .L_2)
	.align		4
.L_2:
        /*0010*/ 	.word	index@(_Z10gpu_conv2dPfS_S_ii)
        /*0014*/ 	.word	0x00000000


	//----- nvinfo : EIATTR_MIN_STACK_SIZE
	.align		4
.L_3:
        /*0018*/ 	.byte	0x04, 0x12
        /*001a*/ 	.short	(.L_5 - .L_4)
	.align		4
.L_4:
        /*001c*/ 	.word	index@(_Z10gpu_conv2dPfS_S_ii)
        /*0020*/ 	.word	0x00000000
.L_5:


//--------------------- .nv.compat                --------------------------
	.section	.nv.compat,"",@"SHT_CUDA_COMPAT_INFO"
	.align	4
        /*0000*/ 	.byte	0x02, 0x09, 0x00, 0x00, 0x02, 0x02, 0x01, 0x00, 0x02, 0x05, 0x05, 0x00, 0x03, 0x07, 0x01, 0x01
        /*0010*/ 	.byte	0x02, 0x03, 0x00, 0x00, 0x02, 0x06, 0x01, 0x00, 0x04, 0x0b, 0x08, 0x00, 0x09, 0x00, 0x00, 0x00
        /*0020*/ 	.byte	0x00, 0x00, 0x00, 0x00


//--------------------- .nv.info._Z10gpu_conv2dPfS_S_ii --------------------------
	.section	.nv.info._Z10gpu_conv2dPfS_S_ii,"",@"SHT_CUDA_INFO"
	.sectionflags	@""
	.align	4


	//----- nvinfo : EIATTR_CUDA_API_VERSION
	.align		4
        /*0000*/ 	.byte	0x04, 0x37
        /*0002*/ 	.short	(.L_7 - .L_6)
.L_6:
        /*0004*/ 	.word	0x00000082


	//----- nvinfo : EIATTR_KPARAM_INFO
	.align		4
.L_7:
        /*0008*/ 	.byte	0x04, 0x17
        /*000a*/ 	.short	(.L_9 - .L_8)
.L_8:
        /*000c*/ 	.word	0x00000000
        /*0010*/ 	.short	0x0004
        /*0012*/ 	.short	0x001c
        /*0014*/ 	.byte	0x00, 0xf0, 0x11, 0x00


	//----- nvinfo : EIATTR_KPARAM_INFO
	.align		4
.L_9:
        /*0018*/ 	.byte	0x04, 0x17
        /*001a*/ 	.short	(.L_11 - .L_10)
.L_10:
        /*001c*/ 	.word	0x00000000
        /*0020*/ 	.short	0x0003
        /*0022*/ 	.short	0x0018
        /*0024*/ 	.byte	0x00, 0xf0, 0x11, 0x00


	//----- nvinfo : EIATTR_KPARAM_INFO
	.align		4
.L_11:
        /*0028*/ 	.byte	0x04, 0x17
        /*002a*/ 	.short	(.L_13 - .L_12)
.L_12:
        /*002c*/ 	.word	0x00000000
        /*0030*/ 	.short	0x0002
        /*0032*/ 	.short	0x0010
        /*0034*/ 	.byte	0x00, 0xf5, 0x21, 0x00


	//----- nvinfo : EIATTR_KPARAM_INFO
	.align		4
.L_13:
        /*0038*/ 	.byte	0x04, 0x17
        /*003a*/ 	.short	(.L_15 - .L_14)
.L_14:
        /*003c*/ 	.word	0x00000000
        /*0040*/ 	.short	0x0001
        /*0042*/ 	.short	0x0008
        /*0044*/ 	.byte	0x00, 0xf5, 0x21, 0x00


	//----- nvinfo : EIATTR_KPARAM_INFO
	.align		4
.L_15:
        /*0048*/ 	.byte	0x04, 0x17
        /*004a*/ 	.short	(.L_17 - .L_16)
.L_16:
        /*004c*/ 	.word	0x00000000
        /*0050*/ 	.short	0x0000
        /*0052*/ 	.short	0x0000
        /*0054*/ 	.byte	0x00, 0xf5, 0x21, 0x00


	//----- nvinfo : EIATTR_SPARSE_MMA_MASK
	.align		4
.L_17:
        /*0058*/ 	.byte	0x03, 0x50
        /*005a*/ 	.short	0x0000


	//----- nvinfo : EIATTR_MAXREG_COUNT
	.align		4
        /*005c*/ 	.byte	0x03, 0x1b
        /*005e*/ 	.short	0x00ff


	//----- nvinfo : EIATTR_NUM_BARRIERS
	.align		4
        /*0060*/ 	.byte	0x02, 0x4c
        /*0062*/ 	.byte	0x01
	.zero		1


	//----- nvinfo : EIATTR_MERCURY_ISA_VERSION
	.align		4
        /*0064*/ 	.byte	0x03, 0x5f
        /*0066*/ 	.short	0x0101


	//----- nvinfo : EIATTR_VRC_CTA_INIT_COUNT
	.align		4
        /*0068*/ 	.byte	0x02, 0x4a
	.zero		1
	.zero		1


	//----- nvinfo : EIATTR_EXIT_INSTR_OFFSETS
	.align		4
        /*006c*/ 	.byte	0x04, 0x1c
        /*006e*/ 	.short	(.L_19 - .L_18)


	//   ....[0]....
.L_18:
        /*0070*/ 	.word	0x00000280


	//   ....[1]....
        /*0074*/ 	.word	0x000003b0


	//----- nvinfo : EIATTR_CRS_STACK_SIZE
	.align		4
.L_19:
        /*0078*/ 	.byte	0x04, 0x1e
        /*007a*/ 	.short	(.L_21 - .L_20)
.L_20:
        /*007c*/ 	.word	0x00000000


	//----- nvinfo : EIATTR_CBANK_PARAM_SIZE
	.align		4
.L_21:
        /*0080*/ 	.byte	0x03, 0x19
        /*0082*/ 	.short	0x0020


	//----- nvinfo : EIATTR_PARAM_CBANK
	.align		4
        /*0084*/ 	.byte	0x04, 0x0a
        /*0086*/ 	.short	(.L_23 - .L_22)
	.align		4
.L_22:
        /*0088*/ 	.word	index@(.nv.constant0._Z10gpu_conv2dPfS_S_ii)
        /*008c*/ 	.short	0x0380
        /*008e*/ 	.short	0x0020


	//----- nvinfo : EIATTR_SW_WAR
	.align		4
.L_23:
        /*0090*/ 	.byte	0x04, 0x36
        /*0092*/ 	.short	(.L_25 - .L_24)
.L_24:
        /*0094*/ 	.word	0x00000008
.L_25:


//--------------------- .nv.callgraph             --------------------------
	.section	.nv.callgraph,"",@"SHT_CUDA_CALLGRAPH"
	.align	4
	.sectionentsize	8
	.align		4
        /*0000*/ 	.word	0x00000000
	.align		4
        /*0004*/ 	.word	0xffffffff
	.align		4
        /*0008*/ 	.word	0x00000000
	.align		4
        /*000c*/ 	.word	0xfffffffe
	.align		4
        /*0010*/ 	.word	0x00000000
	.align		4
        /*0014*/ 	.word	0xfffffffd
	.align		4
        /*0018*/ 	.word	0x00000000
	.align		4
        /*001c*/ 	.word	0xfffffffc


//--------------------- .text._Z10gpu_conv2dPfS_S_ii --------------------------
	.section	.text._Z10gpu_conv2dPfS_S_ii,"ax",@progbits
	.align	128
        .global         _Z10gpu_conv2dPfS_S_ii
        .type           _Z10gpu_conv2dPfS_S_ii,@function
        .size           _Z10gpu_conv2dPfS_S_ii,(.L_x_5 - _Z10gpu_conv2dPfS_S_ii)
        .other          _Z10gpu_conv2dPfS_S_ii,@"STO_CUDA_ENTRY STV_DEFAULT"
_Z10gpu_conv2dPfS_S_ii:
.text._Z10gpu_conv2dPfS_S_ii:
[----:B------:R-:W-:Y:S01]  /*0000*/  LDC R1, c[0x0][0x37c] ;  /* 0x0000df00ff017b82 */ /* 0x000fe20000000800 */
[----:B------:R-:W0:Y:S01]  /*0010*/  S2R R6, SR_TID.Y ;  /* 0x0000000000067919 */ /* 0x000e220000002200 */
[----:B------:R-:W1:Y:S01]  /*0020*/  LDCU UR6, c[0x0][0x398] ;  /* 0x00007300ff0677ac */ /* 0x000e620008000800 */
[----:B------:R-:W-:Y:S01]  /*0030*/  MOV R0, 0x400 ;  /* 0x0000040000007802 */ /* 0x000fe20000000f00 */
[----:B------:R-:W-:Y:S01]  /*0040*/  BSSY.RECONVERGENT B0, `(.L_x_0) ;  /* 0x0000020000007945 */ /* 0x000fe20003800200 */
[----:B------:R-:W0:Y:S01]  /*0050*/  S2R R5, SR_CTAID.Y ;  /* 0x0000000000057919 */ /* 0x000e220000002600 */
[----:B------:R-:W2:Y:S02]  /*0060*/  LDCU.64 UR4, c[0x0][0x358] ;  /* 0x00006b00ff0477ac */ /* 0x000ea40008000a00 */
[----:B------:R-:W-:Y:S01]  /*0070*/  BSSY.RELIABLE B1, `(.L_x_1) ;  /* 0x000001b000017945 */ /* 0x000fe20003800100 */
[----:B------:R-:W3:Y:S01]  /*0080*/  S2R R3, SR_CgaCtaId ;  /* 0x0000000000037919 */ /* 0x000ee20000008800 */
[----:B------:R-:W4:Y:S01]  /*0090*/  S2R R7, SR_TID.X ;  /* 0x0000000000077919 */ /* 0x000f220000002100 */
[----:B------:R-:W4:Y:S01]  /*00a0*/  S2R R2, SR_CTAID.X ;  /* 0x0000000000027919 */ /* 0x000f220000002500 */
[----:B0-----:R-:W-:Y:S01]  /*00b0*/  IMAD R4, R5, 0x2, R6 ;  /* 0x0000000205047824 */ /* 0x001fe200078e0206 */
[----:B---3--:R-:W-:-:S04]  /*00c0*/  LEA R0, R3, R0, 0x18 ;  /* 0x0000000003007211 */ /* 0x008fc800078ec0ff */
[----:B-1----:R-:W-:Y:S01]  /*00d0*/  ISETP.GT.AND P0, PT, R4, UR6, PT ;  /* 0x0000000604007c0c */ /* 0x002fe2000bf04270 */
[----:B------:R-:W-:-:S03]  /*00e0*/  IMAD R0, R6, 0xc, R0 ;  /* 0x0000000c06007824 */ /* 0x000fc600078e0200 */
[----:B------:R-:W-:Y:S01]  /*00f0*/  ISETP.EQ.OR P0, PT, R4, RZ, P0 ;  /* 0x000000ff0400720c */ /* 0x000fe20000702670 */
[----:B----4-:R-:W-:Y:S01]  /*0100*/  IMAD R5, R2, 0x2, R7 ;  /* 0x0000000202057824 */ /* 0x010fe200078e0207 */
[----:B------:R-:W-:-:S11]  /*0110*/  LEA R8, R7, R0, 0x2 ;  /* 0x0000000007087211 */ /* 0x000fd600078e10ff */
[----:B--2---:R-:W-:Y:S05]  /*0120*/  @P0 BRA `(.L_x_2) ;  /* 0x00000000003c0947 */ /* 0x004fea0003800000 */
[----:B------:R-:W0:Y:S02]  /*0130*/  LDC R2, c[0x0][0x39c] ;  /* 0x0000e700ff027b82 */ /* 0x000e240000000800 */
[----:B0-----:R-:W-:-:S04]  /*0140*/  ISETP.GT.AND P0, PT, R5, R2, PT ;  /* 0x000000020500720c */ /* 0x001fc80003f04270 */
[----:B------:R-:W-:-:S13]  /*0150*/  ISETP.LT.OR P0, PT, R5, 0x1, P0 ;  /* 0x000000010500780c */ /* 0x000fda0000701670 */
[----:B------:R-:W-:Y:S05]  /*0160*/  @!P0 BREAK.RELIABLE B1 ;  /* 0x0000000000018942 */ /* 0x000fea0003800100 */
[----:B------:R-:W-:Y:S05]  /*0170*/  @P0 BRA `(.L_x_2) ;  /* 0x0000000000280947 */ /* 0x000fea0003800000 */
[----:B------:R-:W0:Y:S01]  /*0180*/  LDCU.64 UR6, c[0x0][0x388] ;  /* 0x00007100ff0677ac */ /* 0x000e220008000a00 */
[----:B------:R-:W-:-:S04]  /*0190*/  VIADD R0, R4, 0xffffffff ;  /* 0xffffffff04007836 */ /* 0x000fc80000000000 */
[----:B------:R-:W-:-:S05]  /*01a0*/  IMAD R0, R0, R2, RZ ;  /* 0x0000000200007224 */ /* 0x000fca00078e02ff */
[----:B------:R-:W-:-:S04]  /*01b0*/  IADD3 R3, P0, PT, R5, R0, RZ ;  /* 0x0000000005037210 */ /* 0x000fc80007f1e0ff */
[----:B------:R-:W-:Y:S02]  /*01c0*/  LEA.HI.X.SX32 R0, R0, RZ, 0x1, P0 ;  /* 0x000000ff00007211 */ /* 0x000fe400000f0eff */
[----:B0-----:R-:W-:-:S04]  /*01d0*/  LEA R2, P0, R3, UR6, 0x2 ;  /* 0x0000000603027c11 */ /* 0x001fc8000f8010ff */
[----:B------:R-:W-:-:S06]  /*01e0*/  LEA.HI.X R3, R3, UR7, R0, 0x2, P0 ;  /* 0x0000000703037c11 */ /* 0x000fcc00080f1400 */
[----:B------:R-:W2:Y:S04]  /*01f0*/  LDG.E R3, desc[UR4][R2.64+-0x4] ;  /* 0xfffffc0402037981 */ /* 0x000ea8000c1e1900 */
[----:B--2---:R0:W-:Y:S01]  /*0200*/  STS [R8], R3 ;  /* 0x0000000308007388 */ /* 0x0041e20000000800 */
[----:B------:R-:W-:Y:S05]  /*0210*/  BRA `(.L_x_3) ;  /* 0x0000000000087947 */ /* 0x000fea0003800000 */
.L_x_2:
[----:B------:R-:W-:Y:S05]  /*0220*/  BSYNC.RELIABLE B1 ;  /* 0x0000000000017941 */ /* 0x000fea0003800100 */
.L_x_1:
[----:B------:R1:W-:Y:S02]  /*0230*/  STS [R8], RZ ;  /* 0x000000ff08007388 */ /* 0x0003e40000000800 */
.L_x_3:
[----:B------:R-:W-:Y:S05]  /*0240*/  BSYNC.RECONVERGENT B0 ;  /* 0x0000000000007941 */ /* 0x000fea0003800200 */
.L_x_0:
[----:B------:R-:W-:Y:S05]  /*0250*/  WARPSYNC.ALL ;  /* 0x0000000000007948 */ /* 0x000fea0003800000 */
[----:B------:R-:W-:Y:S01]  /*0260*/  BAR.SYNC.DEFER_BLOCKING 0x0 ;  /* 0x0000000000007b1d */ /* 0x000fe20000010000 */
[----:B------:R-:W-:-:S13]  /*0270*/  LOP3.LUT P0, RZ, R7, 0x3fe, R6, 0xc8, !PT ;  /* 0x000003fe07ff7812 */ /* 0x000fda000780c806 */
[----:B------:R-:W-:Y:S05]  /*0280*/  @P0 EXIT ;  /* 0x000000000000094d */ /* 0x000fea0003800000 */
[----:B------:R-:W2:Y:S01]  /*0290*/  LDC.64 R6, c[0x0][0x390] ;  /* 0x0000e400ff067b82 */ /* 0x000ea20000000a00 */
[----:B------:R-:W3:Y:S01]  /*02a0*/  LDS R9, [R8] ;  /* 0x0000000008097984 */ /* 0x000ee20000000800 */
[----:B------:R-:W4:Y:S03]  /*02b0*/  LDCU UR6, c[0x0][0x39c] ;  /* 0x00007380ff0677ac */ /* 0x000f260008000800 */
[----:B------:R-:W5:Y:S03]  /*02c0*/  LDS R10, [R8+0x4] ;  /* 0x00000400080a7984 */ /* 0x000f660000000800 */
[----:B0-----:R-:W0:Y:S01]  /*02d0*/  LDC.64 R2, c[0x0][0x380] ;  /* 0x0000e000ff027b82 */ /* 0x001e220000000a00 */
[----:B------:R-:W1:Y:S04]  /*02e0*/  LDS R12, [R8+0xc] ;  /* 0x00000c00080c7984 */ /* 0x000e680000000800 */
[----:B------:R-:W1:Y:S04]  /*02f0*/  LDS R14, [R8+0x10] ;  /* 0x00001000080e7984 */ /* 0x000e680000000800 */
[----:B--2---:R-:W3:Y:S04]  /*0300*/  LDG.E R0, desc[UR4][R6.64] ;  /* 0x0000000406007981 */ /* 0x004ee8000c1e1900 */
[----:B------:R-:W5:Y:S04]  /*0310*/  LDG.E R11, desc[UR4][R6.64+0x4] ;  /* 0x00000404060b7981 */ /* 0x000f68000c1e1900 */
[----:B------:R-:W1:Y:S04]  /*0320*/  LDG.E R13, desc[UR4][R6.64+0x8] ;  /* 0x00000804060d7981 */ /* 0x000e68000c1e1900 */
[----:B------:R-:W2:Y:S01]  /*0330*/  LDG.E R15, desc[UR4][R6.64+0xc] ;  /* 0x00000c04060f7981 */ /* 0x000ea2000c1e1900 */
[----:B----4-:R-:W-:-:S04]  /*0340*/  IMAD R5, R4, UR6, R5 ;  /* 0x0000000604057c24 */ /* 0x010fc8000f8e0205 */
[----:B0-----:R-:W-:-:S04]  /*0350*/  IMAD.WIDE R2, R5, 0x4, R2 ;  /* 0x0000000405027825 */ /* 0x001fc800078e0202 */
[----:B---3--:R-:W-:-:S04]  /*0360*/  FFMA R0, R0, R9, RZ ;  /* 0x0000000900007223 */ /* 0x008fc800000000ff */
[----:B-----5:R-:W-:-:S04]  /*0370*/  FFMA R0, R11, R10, R0 ;  /* 0x0000000a0b007223 */ /* 0x020fc80000000000 */
[----:B-1----:R-:W-:-:S04]  /*0380*/  FFMA R0, R13, R12, R0 ;  /* 0x0000000c0d007223 */ /* 0x002fc80000000000 */
[----:B--2---:R-:W-:-:S05]  /*0390*/  FFMA R15, R15, R14, R0 ;  /* 0x0000000e0f0f7223 */ /* 0x004fca0000000000 */
[----:B------:R-:W-:Y:S01]  /*03a0*/  STG.E desc[UR4][R2.64], R15 ;  /* 0x0000000f02007986 */ /* 0x000fe2000c101904 */
[----:B------:R-:W-:Y:S05]  /*03b0*/  EXIT ;  /* 0x000000000000794d */ /* 0x000fea0003800000 */
.L_x_4:
[----:B------:R-:W-:-:S00]  /*03c0*/  BRA `(.L_x_4) ;  /* 0xfffffffc00fc7947 */ /* 0x000fc0000383ffff */
[----:B------:R-:W-:-:S00]  /*03d0*/  NOP ;  /* 0x0000000000007918 */ /* 0x000fc00000000000 */
        /* <DEDUP_REMOVED lines=10> */
.L_x_5:


//--------------------- .nv.shared._Z10gpu_conv2dPfS_S_ii --------------------------
	.section	.nv.shared._Z10gpu_conv2dPfS_S_ii,"aw",@nobits
	.sectionflags	@""
	.align	4
.nv.shared._Z10gpu_conv2dPfS_S_ii:
	.zero		1060


//--------------------- .nv.shared.reserved.0     --------------------------
	.section	.nv.shared.reserved.0,"aw",@nobits
	.weak		__nv_reservedSMEM_offset_0_alias
	.size		__nv_reservedSMEM_offset_0_alias, 0, 64
	.other		__nv_reservedSMEM_offset_0_alias,@"STO_CUDA_RESERVED_SHARED STV_DEFAULT"
__nv_reservedSMEM_offset_0_alias:
	.zero		0
	.zero		64


//--------------------- .nv.constant0._Z10gpu_conv2dPfS_S_ii --------------------------
	.section	.nv.constant0._Z10gpu_conv2dPfS_S_ii,"a",@progbits
	.sectionflags	@""
	.align	4
.nv.constant0._Z10gpu_conv2dPfS_S_ii:
	.zero		928


//--------------------- SYMBOLS --------------------------

	.type		.nv.reservedSmem.offset0,@object
	.size		.nv.reservedSmem.offset0,0x4
	.type		.nv.reservedSmem.cap,@object
	.size		.nv.reservedSmem.cap,0x4
